	.headerflags	@"EF_CUDA_TEXMODE_UNIFIED EF_CUDA_64BIT_ADDRESS EF_CUDA_ACCELERATORS EF_CUDA_SM90 EF_CUDA_VIRTUAL_SM(EF_CUDA_SM90)"
	.elftype	@"ET_EXEC"


//--------------------- .nv.info                  --------------------------
	.section	.nv.info,"",@"SHT_CUDA_INFO"
	.align	4


	//----- nvinfo : EIATTR_REGCOUNT
	.align		4
        /*0000*/ 	.byte	0x04, 0x2f
        /*0002*/ 	.short	(.L_3 - .L_2)
	.align		4
.L_2:
        /*0004*/ 	.word	index@(triton_poi_fused__native_batch_norm_legit_no_training_leaky_relu_18)
        /*0008*/ 	.word	0x00000010


	//----- nvinfo : EIATTR_MIN_STACK_SIZE
	.align		4
.L_3:
        /*000c*/ 	.byte	0x04, 0x12
        /*000e*/ 	.short	(.L_5 - .L_4)
	.align		4
.L_4:
        /*0010*/ 	.word	index@(triton_poi_fused__native_batch_norm_legit_no_training_leaky_relu_18)
        /*0014*/ 	.word	0x00000000


	//----- nvinfo : EIATTR_FRAME_SIZE
	.align		4
.L_5:
        /*0018*/ 	.byte	0x04, 0x11
        /*001a*/ 	.short	(.L_7 - .L_6)
	.align		4
.L_6:
        /*001c*/ 	.word	index@(triton_poi_fused__native_batch_norm_legit_no_training_leaky_relu_18)
        /*0020*/ 	.word	0x00000000


	//----- nvinfo : EIATTR_MIN_STACK_SIZE
	.align		4
.L_7:
        /*0024*/ 	.byte	0x04, 0x12
        /*0026*/ 	.short	(.L_9 - .L_8)
	.align		4
.L_8:
        /*0028*/ 	.word	index@(triton_poi_fused__native_batch_norm_legit_no_training_leaky_relu_18)
        /*002c*/ 	.word	0x00000000
.L_9:


//--------------------- .nv.info.triton_poi_fused__native_batch_norm_legit_no_training_leaky_relu_18 --------------------------
	.section	.nv.info.triton_poi_fused__native_batch_norm_legit_no_training_leaky_relu_18,"",@"SHT_CUDA_INFO"
	.sectionflags	@""
	.align	4


	//----- nvinfo : EIATTR_CUDA_API_VERSION
	.align		4
        /*0000*/ 	.byte	0x04, 0x37
        /*0002*/ 	.short	(.L_11 - .L_10)
.L_10:
        /*0004*/ 	.word	0x0000007c


	//----- nvinfo : EIATTR_KPARAM_INFO
	.align		4
.L_11:
        /*0008*/ 	.byte	0x04, 0x17
        /*000a*/ 	.short	(.L_13 - .L_12)
.L_12:
        /*000c*/ 	.word	0x00000000
        /*0010*/ 	.short	0x0006
        /*0012*/ 	.short	0x0030
        /*0014*/ 	.byte	0x00, 0xf0, 0x11, 0x00


	//----- nvinfo : EIATTR_KPARAM_INFO
	.align		4
.L_13:
        /*0018*/ 	.byte	0x04, 0x17
        /*001a*/ 	.short	(.L_15 - .L_14)
.L_14:
        /*001c*/ 	.word	0x00000000
        /*0020*/ 	.short	0x0005
        /*0022*/ 	.short	0x0028
        /*0024*/ 	.byte	0x00, 0xf4, 0x21, 0x00


	//----- nvinfo : EIATTR_KPARAM_INFO
	.align		4
.L_15:
        /*0028*/ 	.byte	0x04, 0x17
        /*002a*/ 	.short	(.L_17 - .L_16)
.L_16:
        /*002c*/ 	.word	0x00000000
        /*0030*/ 	.short	0x0004
        /*0032*/ 	.short	0x0020
        /*0034*/ 	.byte	0x00, 0xf4, 0x21, 0x00


	//----- nvinfo : EIATTR_KPARAM_INFO
	.align		4
.L_17:
        /*0038*/ 	.byte	0x04, 0x17
        /*003a*/ 	.short	(.L_19 - .L_18)
.L_18:
        /*003c*/ 	.word	0x00000000
        /*0040*/ 	.short	0x0003
        /*0042*/ 	.short	0x0018
        /*0044*/ 	.byte	0x00, 0xf4, 0x21, 0x00


	//----- nvinfo : EIATTR_KPARAM_INFO
	.align		4
.L_19:
        /*0048*/ 	.byte	0x04, 0x17
        /*004a*/ 	.short	(.L_21 - .L_20)
.L_20:
        /*004c*/ 	.word	0x00000000
        /*0050*/ 	.short	0x0002
        /*0052*/ 	.short	0x0010
        /*0054*/ 	.byte	0x00, 0xf4, 0x21, 0x00


	//----- nvinfo : EIATTR_KPARAM_INFO
	.align		4
.L_21:
        /*0058*/ 	.byte	0x04, 0x17
        /*005a*/ 	.short	(.L_23 - .L_22)
.L_22:
        /*005c*/ 	.word	0x00000000
        /*0060*/ 	.short	0x0001
        /*0062*/ 	.short	0x0008
        /*0064*/ 	.byte	0x00, 0xf4, 0x21, 0x00


	//----- nvinfo : EIATTR_KPARAM_INFO
	.align		4
.L_23:
        /*0068*/ 	.byte	0x04, 0x17
        /*006a*/ 	.short	(.L_25 - .L_24)
.L_24:
        /*006c*/ 	.word	0x00000000
        /*0070*/ 	.short	0x0000
        /*0072*/ 	.short	0x0000
        /*0074*/ 	.byte	0x00, 0xf4, 0x21, 0x00


	//----- nvinfo : EIATTR_SPARSE_MMA_MASK
	.align		4
.L_25:
        /*0078*/ 	.byte	0x03, 0x50
        /*007a*/ 	.short	0x0000


	//----- nvinfo : EIATTR_MAXREG_COUNT
	.align		4
        /*007c*/ 	.byte	0x03, 0x1b
        /*007e*/ 	.short	0x00ff


	//----- nvinfo : EIATTR_EXIT_INSTR_OFFSETS
	.align		4
        /*0080*/ 	.byte	0x04, 0x1c
        /*0082*/ 	.short	(.L_27 - .L_26)


	//   ....[0]....
.L_26:
        /*0084*/ 	.word	0x000003d0


	//----- nvinfo : EIATTR_REQNTID
	.align		4
.L_27:
        /*0088*/ 	.byte	0x04, 0x10
        /*008a*/ 	.short	(.L_29 - .L_28)
.L_28:
        /*008c*/ 	.word	0x00000080
        /*0090*/ 	.word	0x00000001
        /*0094*/ 	.word	0x00000001


	//----- nvinfo : EIATTR_CBANK_PARAM_SIZE
	.align		4
.L_29:
        /*0098*/ 	.byte	0x03, 0x19
        /*009a*/ 	.short	0x0034


	//----- nvinfo : EIATTR_PARAM_CBANK
	.align		4
        /*009c*/ 	.byte	0x04, 0x0a
        /*009e*/ 	.short	(.L_31 - .L_30)
	.align		4
.L_30:
        /*00a0*/ 	.word	index@(.nv.constant0.triton_poi_fused__native_batch_norm_legit_no_training_leaky_relu_18)
        /*00a4*/ 	.short	0x0210
        /*00a6*/ 	.short	0x0034


	//----- nvinfo : EIATTR_SW_WAR
	.align		4
.L_31:
        /*00a8*/ 	.byte	0x04, 0x36
        /*00aa*/ 	.short	(.L_33 - .L_32)
.L_32:
        /*00ac*/ 	.word	0x00000008
.L_33:


//--------------------- .nv.callgraph             --------------------------
	.section	.nv.callgraph,"",@"SHT_CUDA_CALLGRAPH"
	.align	4
	.sectionentsize	8
	.align		4
        /*0000*/ 	.word	0x00000000
	.align		4
        /*0004*/ 	.word	0xffffffff
	.align		4
        /*0008*/ 	.word	0x00000000
	.align		4
        /*000c*/ 	.word	0xfffffffe
	.align		4
        /*0010*/ 	.word	0x00000000
	.align		4
        /*0014*/ 	.word	0xfffffffd
	.align		4
        /*0018*/ 	.word	0x00000000
	.align		4
        /*001c*/ 	.word	0xfffffffc


//--------------------- .nv.constant4             --------------------------
	.section	.nv.constant4,"a",@progbits
	.align	8
	.align		8
.nv.constant4:
        /*0000*/ 	.dword	_$_str
	.align		8
        /*0008*/ 	.dword	_$_str_$_2


//--------------------- .text.triton_poi_fused__native_batch_norm_legit_no_training_leaky_relu_18 --------------------------
	.section	.text.triton_poi_fused__native_batch_norm_legit_no_training_leaky_relu_18,"ax",@progbits
	.align	128
        .global         triton_poi_fused__native_batch_norm_legit_no_training_leaky_relu_18
        .type           triton_poi_fused__native_batch_norm_legit_no_training_leaky_relu_18,@function
        .size           triton_poi_fused__native_batch_norm_legit_no_training_leaky_relu_18,(.L_x_1 - triton_poi_fused__native_batch_norm_legit_no_training_leaky_relu_18)
        .other          triton_poi_fused__native_batch_norm_legit_no_training_leaky_relu_18,@"STO_CUDA_ENTRY STV_DEFAULT"
triton_poi_fused__native_batch_norm_legit_no_training_leaky_relu_18:
.text.triton_poi_fused__native_batch_norm_legit_no_training_leaky_relu_18:
[----:B------:R-:W-:Y:S01]  /*0000*/  LDC R1, c[0x0][0x28] ;  /* 0x00000a00ff017b82 */ /* 0x000fe20000000800 */
[----:B------:R-:W1:Y:S07]  /*0010*/  S2R R0, SR_TID.X ;  /* 0x0000000000007919 */ /* 0x000e6e0000002100 */
[----:B------:R-:W2:Y:S01]  /*0020*/  LDC.64 R2, c[0x0][0x228] ;  /* 0x00008a00ff027b82 */ /* 0x000ea20000000a00 */
[----:B------:R-:W-:Y:S01]  /*0030*/  ULDC.64 UR4, c[0x0][0x208] ;  /* 0x0000820000047ab9 */ /* 0x000fe20000000a00 */
[----:B------:R-:W3:Y:S06]  /*0040*/  S2R R7, SR_CTAID.X ;  /* 0x0000000000077919 */ /* 0x000eec0000002500 */
[----:B------:R-:W4:Y:S08]  /*0050*/  LDC.64 R8, c[0x0][0x230] ;  /* 0x00008c00ff087b82 */ /* 0x000f300000000a00 */
[----:B------:R-:W5:Y:S01]  /*0060*/  LDC.64 R10, c[0x0][0x238] ;  /* 0x00008e00ff0a7b82 */ /* 0x000f620000000a00 */
[----:B-1----:R-:W-:-:S02]  /*0070*/  SHF.L.U32 R0, R0, 0x1, RZ ;  /* 0x0000000100007819 */ /* 0x002fc400000006ff */
[----:B---3--:R-:W-:Y:S02]  /*0080*/  SHF.R.S32.HI R5, RZ, 0x17, R7 ;  /* 0x00000017ff057819 */ /* 0x008fe40000011407 */
[----:B------:R-:W-:Y:S02]  /*0090*/  LOP3.LUT R0, R0, 0xfe, RZ, 0xc0, !PT ;  /* 0x000000fe00007812 */ /* 0x000fe400078ec0ff */
[----:B------:R-:W-:Y:S02]  /*00a0*/  SGXT R5, R5, 0x1 ;  /* 0x000000010505781a */ /* 0x000fe40000000200 */
[----:B------:R-:W-:Y:S02]  /*00b0*/  LEA R0, R7, R0, 0x8 ;  /* 0x0000000007007211 */ /* 0x000fe400078e40ff */
[----:B------:R-:W1:Y:S02]  /*00c0*/  LDC.64 R6, c[0x0][0x220] ;  /* 0x00008800ff067b82 */ /* 0x000e640000000a00 */
[----:B------:R-:W-:-:S04]  /*00d0*/  LEA.HI R5, R5, R0, RZ, 0x8 ;  /* 0x0000000005057211 */ /* 0x000fc800078f40ff */
[----:B------:R-:W-:-:S04]  /*00e0*/  LOP3.LUT R5, R5, 0xffffff00, RZ, 0xc0, !PT ;  /* 0xffffff0005057812 */ /* 0x000fc800078ec0ff */
[----:B------:R-:W-:Y:S02]  /*00f0*/  IADD3 R13, R0, -R5, RZ ;  /* 0x80000005000d7210 */ /* 0x000fe40007ffe0ff */
[----:B------:R-:W3:Y:S03]  /*0100*/  LDC.64 R4, c[0x0][0x218] ;  /* 0x00008600ff047b82 */ /* 0x000ee60000000a00 */
[----:B--2---:R-:W-:-:S06]  /*0110*/  IMAD.WIDE R2, R13, 0x4, R2 ;  /* 0x000000040d027825 */ /* 0x004fcc00078e0202 */
[----:B------:R-:W2:Y:S01]  /*0120*/  LDG.E.EL.64 R2, desc[UR4][R2.64] ;  /* 0x0000000402027981 */ /* 0x000ea2000c2e1b00 */
[----:B-1----:R-:W-:-:S06]  /*0130*/  IMAD.WIDE R6, R13, 0x4, R6 ;  /* 0x000000040d067825 */ /* 0x002fcc00078e0206 */
[----:B------:R-:W2:Y:S01]  /*0140*/  LDG.E.EL.64 R6, desc[UR4][R6.64] ;  /* 0x0000000406067981 */ /* 0x000ea2000c2e1b00 */
[----:B---3--:R-:W-:-:S06]  /*0150*/  IMAD.WIDE R4, R0, 0x4, R4 ;  /* 0x0000000400047825 */ /* 0x008fcc00078e0204 */
[----:B------:R-:W3:Y:S01]  /*0160*/  LDG.E.64 R4, desc[UR4][R4.64] ;  /* 0x0000000404047981 */ /* 0x000ee2000c1e1b00 */
[----:B----4-:R-:W-:-:S04]  /*0170*/  IMAD.WIDE R8, R13, 0x4, R8 ;  /* 0x000000040d087825 */ /* 0x010fc800078e0208 */
[----:B-----5:R-:W-:Y:S02]  /*0180*/  IMAD.WIDE R10, R13, 0x4, R10 ;  /* 0x000000040d0a7825 */ /* 0x020fe400078e020a */
[----:B------:R-:W4:Y:S04]  /*0190*/  LDG.E.EL.64 R8, desc[UR4][R8.64] ;  /* 0x0000000408087981 */ /* 0x000f28000c2e1b00 */
[----:B------:R-:W4:Y:S01]  /*01a0*/  LDG.E.EL.64 R10, desc[UR4][R10.64] ;  /* 0x000000040a0a7981 */ /* 0x000f22000c2e1b00 */
[----:B--2---:R-:W-:Y:S01]  /*01b0*/  FADD R2, R2, 9.9999997473787516356e-06 ;  /* 0x3727c5ac02027421 */ /* 0x004fe20000000000 */
[----:B------:R-:W-:-:S03]  /*01c0*/  FADD R3, R3, 9.9999997473787516356e-06 ;  /* 0x3727c5ac03037421 */ /* 0x000fc60000000000 */
[----:B------:R-:W1:Y:S08]  /*01d0*/  MUFU.SQRT R12, R2 ;  /* 0x00000002000c7308 */ /* 0x000e700000002000 */
[----:B------:R-:W2:Y:S01]  /*01e0*/  MUFU.SQRT R13, R3 ;  /* 0x00000003000d7308 */ /* 0x000ea20000002000 */
[C---:B-1----:R-:W-:Y:S02]  /*01f0*/  FSETP.GT.AND P0, PT, R12.reuse, 8.50705917302346158658e+37, PT ;  /* 0x7e8000000c00780b */ /* 0x042fe40003f04000 */
[----:B------:R-:W-:-:S02]  /*0200*/  FSETP.GEU.AND P2, PT, R12, 1.175494350822287508e-38, PT ;  /* 0x008000000c00780b */ /* 0x000fc40003f4e000 */
[C---:B--2---:R-:W-:Y:S02]  /*0210*/  FSETP.GT.AND P1, PT, R13.reuse, 8.50705917302346158658e+37, PT ;  /* 0x7e8000000d00780b */ /* 0x044fe40003f24000 */
[----:B------:R-:W-:-:S07]  /*0220*/  FSETP.GEU.AND P3, PT, R13, 1.175494350822287508e-38, PT ;  /* 0x008000000d00780b */ /* 0x000fce0003f6e000 */
[----:B------:R-:W-:Y:S01]  /*0230*/  @P0 FMUL R12, R12, 0.25 ;  /* 0x3e8000000c0c0820 */ /* 0x000fe20000400000 */
[----:B------:R-:W-:-:S03]  /*0240*/  HFMA2.MMA R2, -RZ, RZ, 1.625, 0 ;  /* 0x3e800000ff027435 */ /* 0x000fc600000001ff */
[----:B------:R-:W-:Y:S01]  /*0250*/  @!P2 FMUL R12, R12, 16777216 ;  /* 0x4b8000000c0ca820 */ /* 0x000fe20000400000 */
[----:B------:R-:W-:-:S04]  /*0260*/  @P1 FMUL R13, R13, 0.25 ;  /* 0x3e8000000d0d1820 */ /* 0x000fc80000400000 */
[----:B------:R-:W-:Y:S01]  /*0270*/  @!P3 FMUL R13, R13, 16777216 ;  /* 0x4b8000000d0db820 */ /* 0x000fe20000400000 */
[----:B------:R-:W1:Y:S01]  /*0280*/  MUFU.RCP R12, R12 ;  /* 0x0000000c000c7308 */ /* 0x000e620000001000 */
[----:B------:R-:W-:-:S07]  /*0290*/  FSEL R3, R2, 1, P0 ;  /* 0x3f80000002037808 */ /* 0x000fce0000000000 */
[----:B------:R-:W2:Y:S01]  /*02a0*/  MUFU.RCP R13, R13 ;  /* 0x0000000d000d7308 */ /* 0x000ea20000001000 */
[----:B------:R-:W-:Y:S01]  /*02b0*/  FSEL R2, R2, 1, P1 ;  /* 0x3f80000002027808 */ /* 0x000fe20000800000 */
[----:B------:R-:W-:Y:S01]  /*02c0*/  @!P2 FMUL R3, R3, 16777216 ;  /* 0x4b8000000303a820 */ /* 0x000fe20000400000 */
[----:B---3--:R-:W-:-:S03]  /*02d0*/  FADD R5, R5, -R7 ;  /* 0x8000000705057221 */ /* 0x008fc60000000000 */
[----:B------:R-:W-:Y:S01]  /*02e0*/  @!P3 FMUL R2, R2, 16777216 ;  /* 0x4b8000000202b820 */ /* 0x000fe20000400000 */
[----:B------:R-:W-:Y:S01]  /*02f0*/  FADD R4, R4, -R6 ;  /* 0x8000000604047221 */ /* 0x000fe20000000000 */
[----:B-1----:R-:W-:Y:S02]  /*0300*/  FMUL R7, R12, R3 ;  /* 0x000000030c077220 */ /* 0x002fe40000400000 */
[----:B--2---:R-:W-:Y:S02]  /*0310*/  FMUL R6, R13, R2 ;  /* 0x000000020d067220 */ /* 0x004fe40000400000 */
[----:B------:R-:W1:Y:S01]  /*0320*/  LDC.64 R2, c[0x0][0x210] ;  /* 0x00008400ff027b82 */ /* 0x000e620000000a00 */
[----:B------:R-:W-:Y:S01]  /*0330*/  FMUL R7, R4, R7 ;  /* 0x0000000704077220 */ /* 0x000fe20000400000 */
[----:B------:R-:W-:-:S03]  /*0340*/  FMUL R6, R5, R6 ;  /* 0x0000000605067220 */ /* 0x000fc60000400000 */
[----:B----4-:R-:W-:Y:S01]  /*0350*/  FFMA R8, R8, R7, R10 ;  /* 0x0000000708087223 */ /* 0x010fe2000000000a */
[----:B------:R-:W-:-:S04]  /*0360*/  FFMA R9, R9, R6, R11 ;  /* 0x0000000609097223 */ /* 0x000fc8000000000b */
[----:B------:R-:W-:Y:S02]  /*0370*/  FSETP.GT.AND P0, PT, R8, RZ, PT ;  /* 0x000000ff0800720b */ /* 0x000fe40003f04000 */
[----:B------:R-:W-:-:S11]  /*0380*/  FSETP.GT.AND P1, PT, R9, RZ, PT ;  /* 0x000000ff0900720b */ /* 0x000fd60003f24000 */
[----:B------:R-:W-:Y:S01]  /*0390*/  @!P0 FMUL R8, R8, 0.10000000149011611938 ;  /* 0x3dcccccd08088820 */ /* 0x000fe20000400000 */
[----:B-1----:R-:W-:-:S04]  /*03a0*/  IMAD.WIDE R2, R0, 0x4, R2 ;  /* 0x0000000400027825 */ /* 0x002fc800078e0202 */
[----:B------:R-:W-:-:S05]  /*03b0*/  @!P1 FMUL R9, R9, 0.10000000149011611938 ;  /* 0x3dcccccd09099820 */ /* 0x000fca0000400000 */
[----:B------:R-:W-:Y:S01]  /*03c0*/  STG.E.64 desc[UR4][R2.64], R8 ;  /* 0x0000000802007986 */ /* 0x000fe2000c101b04 */
[----:B------:R-:W-:Y:S05]  /*03d0*/  EXIT ;  /* 0x000000000000794d */ /* 0x000fea0003800000 */
.L_x_0:
[----:B------:R-:W-:-:S00]  /*03e0*/  BRA `(.L_x_0) ;  /* 0xfffffffc00fc7947 */ /* 0x000fc0000383ffff */
[----:B------:R-:W-:-:S00]  /*03f0*/  NOP ;  /* 0x0000000000007918 */ /* 0x000fc00000000000 */
        /* <DEDUP_REMOVED lines=8> */
.L_x_1:


//--------------------- .nv.global.init           --------------------------
	.section	.nv.global.init,"aw",@progbits
.nv.global.init:
	.type		_$_str,@object
	.size		_$_str,(_$_str_$_2 - _$_str)
_$_str:
        /*0000*/ 	.byte	0x5f, 0x5f, 0x43, 0x55, 0x44, 0x41, 0x5f, 0x46, 0x54, 0x5a, 0x00
	.type		_$_str_$_2,@object
	.size		_$_str_$_2,(.L_1 - _$_str_$_2)
_$_str_$_2:
        /*000b*/ 	.byte	0x5f, 0x5f, 0x43, 0x55, 0x44, 0x41, 0x5f, 0x50, 0x52, 0x45, 0x43, 0x5f, 0x53, 0x51, 0x52, 0x54
        /*001b*/ 	.byte	0x00
.L_1:


//--------------------- .nv.constant0.triton_poi_fused__native_batch_norm_legit_no_training_leaky_relu_18 --------------------------
	.section	.nv.constant0.triton_poi_fused__native_batch_norm_legit_no_training_leaky_relu_18,"a",@progbits
	.sectionflags	@""
	.align	4
.nv.constant0.triton_poi_fused__native_batch_norm_legit_no_training_leaky_relu_18:
	.zero		580
